//
// Generated by NVIDIA NVVM Compiler
//
// Compiler Build ID: CL-36424714
// Cuda compilation tools, release 13.0, V13.0.88
// Based on NVVM 20.0.0
//

.version 9.0
.target sm_100
.address_size 64

	// .globl	_Z15fp64_fma_kernelILi8EEvPdid

.visible .entry _Z15fp64_fma_kernelILi8EEvPdid(
	.param .u64 .ptr .align 1 _Z15fp64_fma_kernelILi8EEvPdid_param_0,
	.param .u32 _Z15fp64_fma_kernelILi8EEvPdid_param_1,
	.param .f64 _Z15fp64_fma_kernelILi8EEvPdid_param_2
)
{
	.reg .pred 	%p<3>;
	.reg .b32 	%r<18>;
	.reg .b64 	%rd<5>;
	.reg .b64 	%fd<121>;

	ld.param.u64 	%rd1, [_Z15fp64_fma_kernelILi8EEvPdid_param_0];
	ld.param.u32 	%r5, [_Z15fp64_fma_kernelILi8EEvPdid_param_1];
	ld.param.f64 	%fd33, [_Z15fp64_fma_kernelILi8EEvPdid_param_2];
	mov.u32 	%r6, %ctaid.x;
	mov.u32 	%r7, %ntid.x;
	mov.u32 	%r8, %tid.x;
	mad.lo.s32 	%r1, %r6, %r7, %r8;
	add.s32 	%r9, %r1, 1;
	cvt.rn.f64.s32 	%fd34, %r9;
	fma.rn.f64 	%fd118, %fd33, %fd34, 0d3FF0000000000000;
	add.s32 	%r10, %r1, 2;
	cvt.rn.f64.s32 	%fd35, %r10;
	fma.rn.f64 	%fd117, %fd33, %fd35, 0d3FF199999999999A;
	add.s32 	%r11, %r1, 3;
	cvt.rn.f64.s32 	%fd36, %r11;
	fma.rn.f64 	%fd116, %fd33, %fd36, 0d3FF3333333333333;
	add.s32 	%r12, %r1, 4;
	cvt.rn.f64.s32 	%fd37, %r12;
	fma.rn.f64 	%fd115, %fd33, %fd37, 0d3FF4CCCCCCCCCCCD;
	add.s32 	%r13, %r1, 5;
	cvt.rn.f64.s32 	%fd38, %r13;
	fma.rn.f64 	%fd114, %fd33, %fd38, 0d3FF6666666666666;
	add.s32 	%r14, %r1, 6;
	cvt.rn.f64.s32 	%fd39, %r14;
	fma.rn.f64 	%fd113, %fd33, %fd39, 0d3FF8000000000000;
	add.s32 	%r15, %r1, 7;
	cvt.rn.f64.s32 	%fd40, %r15;
	fma.rn.f64 	%fd119, %fd33, %fd40, 0d3FF999999999999A;
	add.s32 	%r16, %r1, 8;
	cvt.rn.f64.s32 	%fd41, %r16;
	fma.rn.f64 	%fd120, %fd33, %fd41, 0d3FFB333333333333;
	setp.lt.s32 	%p1, %r5, 1;
	@%p1 bra 	$L__BB0_3;
	neg.s32 	%r17, %r5;
$L__BB0_2:
	.pragma "nounroll";
	fma.rn.f64 	%fd42, %fd118, 0d3FF0000020000000, 0d3FF0000040000000;
	fma.rn.f64 	%fd43, %fd117, 0d3FEFFFFFC0000000, 0d3FF0000060000000;
	fma.rn.f64 	%fd44, %fd116, 0d3FF0000020000000, 0d3FF0000060000000;
	fma.rn.f64 	%fd45, %fd115, 0d3FEFFFFFC0000000, 0d3FF0000040000000;
	fma.rn.f64 	%fd46, %fd114, 0d3FF0000020000000, 0d3FF0000040000000;
	fma.rn.f64 	%fd47, %fd113, 0d3FEFFFFFC0000000, 0d3FF0000060000000;
	fma.rn.f64 	%fd48, %fd119, 0d3FF0000020000000, 0d3FF0000060000000;
	fma.rn.f64 	%fd49, %fd120, 0d3FEFFFFFC0000000, 0d3FF0000040000000;
	fma.rn.f64 	%fd50, %fd42, 0d3FF0000020000000, 0d3FF0000040000000;
	fma.rn.f64 	%fd51, %fd43, 0d3FEFFFFFC0000000, 0d3FF0000060000000;
	fma.rn.f64 	%fd52, %fd44, 0d3FF0000020000000, 0d3FF0000060000000;
	fma.rn.f64 	%fd53, %fd45, 0d3FEFFFFFC0000000, 0d3FF0000040000000;
	fma.rn.f64 	%fd54, %fd46, 0d3FF0000020000000, 0d3FF0000040000000;
	fma.rn.f64 	%fd55, %fd47, 0d3FEFFFFFC0000000, 0d3FF0000060000000;
	fma.rn.f64 	%fd56, %fd48, 0d3FF0000020000000, 0d3FF0000060000000;
	fma.rn.f64 	%fd57, %fd49, 0d3FEFFFFFC0000000, 0d3FF0000040000000;
	fma.rn.f64 	%fd58, %fd50, 0d3FF0000020000000, 0d3FF0000040000000;
	fma.rn.f64 	%fd59, %fd51, 0d3FEFFFFFC0000000, 0d3FF0000060000000;
	fma.rn.f64 	%fd60, %fd52, 0d3FF0000020000000, 0d3FF0000060000000;
	fma.rn.f64 	%fd61, %fd53, 0d3FEFFFFFC0000000, 0d3FF0000040000000;
	fma.rn.f64 	%fd62, %fd54, 0d3FF0000020000000, 0d3FF0000040000000;
	fma.rn.f64 	%fd63, %fd55, 0d3FEFFFFFC0000000, 0d3FF0000060000000;
	fma.rn.f64 	%fd64, %fd56, 0d3FF0000020000000, 0d3FF0000060000000;
	fma.rn.f64 	%fd65, %fd57, 0d3FEFFFFFC0000000, 0d3FF0000040000000;
	fma.rn.f64 	%fd66, %fd58, 0d3FF0000020000000, 0d3FF0000040000000;
	fma.rn.f64 	%fd67, %fd59, 0d3FEFFFFFC0000000, 0d3FF0000060000000;
	fma.rn.f64 	%fd68, %fd60, 0d3FF0000020000000, 0d3FF0000060000000;
	fma.rn.f64 	%fd69, %fd61, 0d3FEFFFFFC0000000, 0d3FF0000040000000;
	fma.rn.f64 	%fd70, %fd62, 0d3FF0000020000000, 0d3FF0000040000000;
	fma.rn.f64 	%fd71, %fd63, 0d3FEFFFFFC0000000, 0d3FF0000060000000;
	fma.rn.f64 	%fd72, %fd64, 0d3FF0000020000000, 0d3FF0000060000000;
	fma.rn.f64 	%fd73, %fd65, 0d3FEFFFFFC0000000, 0d3FF0000040000000;
	fma.rn.f64 	%fd74, %fd66, 0d3FF0000020000000, 0d3FF0000040000000;
	fma.rn.f64 	%fd75, %fd67, 0d3FEFFFFFC0000000, 0d3FF0000060000000;
	fma.rn.f64 	%fd76, %fd68, 0d3FF0000020000000, 0d3FF0000060000000;
	fma.rn.f64 	%fd77, %fd69, 0d3FEFFFFFC0000000, 0d3FF0000040000000;
	fma.rn.f64 	%fd78, %fd70, 0d3FF0000020000000, 0d3FF0000040000000;
	fma.rn.f64 	%fd79, %fd71, 0d3FEFFFFFC0000000, 0d3FF0000060000000;
	fma.rn.f64 	%fd80, %fd72, 0d3FF0000020000000, 0d3FF0000060000000;
	fma.rn.f64 	%fd81, %fd73, 0d3FEFFFFFC0000000, 0d3FF0000040000000;
	fma.rn.f64 	%fd82, %fd74, 0d3FF0000020000000, 0d3FF0000040000000;
	fma.rn.f64 	%fd83, %fd75, 0d3FEFFFFFC0000000, 0d3FF0000060000000;
	fma.rn.f64 	%fd84, %fd76, 0d3FF0000020000000, 0d3FF0000060000000;
	fma.rn.f64 	%fd85, %fd77, 0d3FEFFFFFC0000000, 0d3FF0000040000000;
	fma.rn.f64 	%fd86, %fd78, 0d3FF0000020000000, 0d3FF0000040000000;
	fma.rn.f64 	%fd87, %fd79, 0d3FEFFFFFC0000000, 0d3FF0000060000000;
	fma.rn.f64 	%fd88, %fd80, 0d3FF0000020000000, 0d3FF0000060000000;
	fma.rn.f64 	%fd89, %fd81, 0d3FEFFFFFC0000000, 0d3FF0000040000000;
	fma.rn.f64 	%fd90, %fd82, 0d3FF0000020000000, 0d3FF0000040000000;
	fma.rn.f64 	%fd91, %fd83, 0d3FEFFFFFC0000000, 0d3FF0000060000000;
	fma.rn.f64 	%fd92, %fd84, 0d3FF0000020000000, 0d3FF0000060000000;
	fma.rn.f64 	%fd93, %fd85, 0d3FEFFFFFC0000000, 0d3FF0000040000000;
	fma.rn.f64 	%fd94, %fd86, 0d3FF0000020000000, 0d3FF0000040000000;
	fma.rn.f64 	%fd95, %fd87, 0d3FEFFFFFC0000000, 0d3FF0000060000000;
	fma.rn.f64 	%fd96, %fd88, 0d3FF0000020000000, 0d3FF0000060000000;
	fma.rn.f64 	%fd97, %fd89, 0d3FEFFFFFC0000000, 0d3FF0000040000000;
	fma.rn.f64 	%fd118, %fd90, 0d3FF0000020000000, 0d3FF0000040000000;
	fma.rn.f64 	%fd117, %fd91, 0d3FEFFFFFC0000000, 0d3FF0000060000000;
	fma.rn.f64 	%fd116, %fd92, 0d3FF0000020000000, 0d3FF0000060000000;
	fma.rn.f64 	%fd115, %fd93, 0d3FEFFFFFC0000000, 0d3FF0000040000000;
	fma.rn.f64 	%fd114, %fd94, 0d3FF0000020000000, 0d3FF0000040000000;
	fma.rn.f64 	%fd113, %fd95, 0d3FEFFFFFC0000000, 0d3FF0000060000000;
	fma.rn.f64 	%fd119, %fd96, 0d3FF0000020000000, 0d3FF0000060000000;
	fma.rn.f64 	%fd120, %fd97, 0d3FEFFFFFC0000000, 0d3FF0000040000000;
	add.s32 	%r17, %r17, 1;
	setp.ne.s32 	%p2, %r17, 0;
	@%p2 bra 	$L__BB0_2;
$L__BB0_3:
	cvta.to.global.u64 	%rd2, %rd1;
	add.f64 	%fd98, %fd117, %fd118;
	add.f64 	%fd99, %fd115, %fd116;
	add.f64 	%fd100, %fd99, %fd98;
	add.f64 	%fd101, %fd113, %fd114;
	add.f64 	%fd102, %fd101, %fd100;
	add.f64 	%fd103, %fd119, %fd120;
	add.f64 	%fd104, %fd102, %fd103;
	mul.wide.s32 	%rd3, %r1, 8;
	add.s64 	%rd4, %rd2, %rd3;
	st.global.f64 	[%rd4], %fd104;
	ret;

}
	// .globl	_Z15fp64_fma_kernelILi16EEvPdid
.visible .entry _Z15fp64_fma_kernelILi16EEvPdid(
	.param .u64 .ptr .align 1 _Z15fp64_fma_kernelILi16EEvPdid_param_0,
	.param .u32 _Z15fp64_fma_kernelILi16EEvPdid_param_1,
	.param .f64 _Z15fp64_fma_kernelILi16EEvPdid_param_2
)
{
	.reg .pred 	%p<3>;
	.reg .b32 	%r<18>;
	.reg .b64 	%rd<5>;
	.reg .b64 	%fd<185>;

	ld.param.u64 	%rd1, [_Z15fp64_fma_kernelILi16EEvPdid_param_0];
	ld.param.u32 	%r5, [_Z15fp64_fma_kernelILi16EEvPdid_param_1];
	ld.param.f64 	%fd33, [_Z15fp64_fma_kernelILi16EEvPdid_param_2];
	mov.u32 	%r6, %ctaid.x;
	mov.u32 	%r7, %ntid.x;
	mov.u32 	%r8, %tid.x;
	mad.lo.s32 	%r1, %r6, %r7, %r8;
	add.s32 	%r9, %r1, 1;
	cvt.rn.f64.s32 	%fd34, %r9;
	fma.rn.f64 	%fd182, %fd33, %fd34, 0d3FF0000000000000;
	add.s32 	%r10, %r1, 2;
	cvt.rn.f64.s32 	%fd35, %r10;
	fma.rn.f64 	%fd181, %fd33, %fd35, 0d3FF199999999999A;
	add.s32 	%r11, %r1, 3;
	cvt.rn.f64.s32 	%fd36, %r11;
	fma.rn.f64 	%fd180, %fd33, %fd36, 0d3FF3333333333333;
	add.s32 	%r12, %r1, 4;
	cvt.rn.f64.s32 	%fd37, %r12;
	fma.rn.f64 	%fd179, %fd33, %fd37, 0d3FF4CCCCCCCCCCCD;
	add.s32 	%r13, %r1, 5;
	cvt.rn.f64.s32 	%fd38, %r13;
	fma.rn.f64 	%fd178, %fd33, %fd38, 0d3FF6666666666666;
	add.s32 	%r14, %r1, 6;
	cvt.rn.f64.s32 	%fd39, %r14;
	fma.rn.f64 	%fd177, %fd33, %fd39, 0d3FF8000000000000;
	add.s32 	%r15, %r1, 7;
	cvt.rn.f64.s32 	%fd40, %r15;
	fma.rn.f64 	%fd183, %fd33, %fd40, 0d3FF999999999999A;
	add.s32 	%r16, %r1, 8;
	cvt.rn.f64.s32 	%fd41, %r16;
	fma.rn.f64 	%fd184, %fd33, %fd41, 0d3FFB333333333333;
	setp.lt.s32 	%p1, %r5, 1;
	@%p1 bra 	$L__BB1_3;
	neg.s32 	%r17, %r5;
$L__BB1_2:
	.pragma "nounroll";
	fma.rn.f64 	%fd42, %fd182, 0d3FF0000020000000, 0d3FF0000040000000;
	fma.rn.f64 	%fd43, %fd181, 0d3FEFFFFFC0000000, 0d3FF0000060000000;
	fma.rn.f64 	%fd44, %fd180, 0d3FF0000020000000, 0d3FF0000060000000;
	fma.rn.f64 	%fd45, %fd179, 0d3FEFFFFFC0000000, 0d3FF0000040000000;
	fma.rn.f64 	%fd46, %fd178, 0d3FF0000020000000, 0d3FF0000040000000;
	fma.rn.f64 	%fd47, %fd177, 0d3FEFFFFFC0000000, 0d3FF0000060000000;
	fma.rn.f64 	%fd48, %fd183, 0d3FF0000020000000, 0d3FF0000060000000;
	fma.rn.f64 	%fd49, %fd184, 0d3FEFFFFFC0000000, 0d3FF0000040000000;
	fma.rn.f64 	%fd50, %fd42, 0d3FF0000020000000, 0d3FF0000040000000;
	fma.rn.f64 	%fd51, %fd43, 0d3FEFFFFFC0000000, 0d3FF0000060000000;
	fma.rn.f64 	%fd52, %fd44, 0d3FF0000020000000, 0d3FF0000060000000;
	fma.rn.f64 	%fd53, %fd45, 0d3FEFFFFFC0000000, 0d3FF0000040000000;
	fma.rn.f64 	%fd54, %fd46, 0d3FF0000020000000, 0d3FF0000040000000;
	fma.rn.f64 	%fd55, %fd47, 0d3FEFFFFFC0000000, 0d3FF0000060000000;
	fma.rn.f64 	%fd56, %fd48, 0d3FF0000020000000, 0d3FF0000060000000;
	fma.rn.f64 	%fd57, %fd49, 0d3FEFFFFFC0000000, 0d3FF0000040000000;
	fma.rn.f64 	%fd58, %fd50, 0d3FF0000020000000, 0d3FF0000040000000;
	fma.rn.f64 	%fd59, %fd51, 0d3FEFFFFFC0000000, 0d3FF0000060000000;
	fma.rn.f64 	%fd60, %fd52, 0d3FF0000020000000, 0d3FF0000060000000;
	fma.rn.f64 	%fd61, %fd53, 0d3FEFFFFFC0000000, 0d3FF0000040000000;
	fma.rn.f64 	%fd62, %fd54, 0d3FF0000020000000, 0d3FF0000040000000;
	fma.rn.f64 	%fd63, %fd55, 0d3FEFFFFFC0000000, 0d3FF0000060000000;
	fma.rn.f64 	%fd64, %fd56, 0d3FF0000020000000, 0d3FF0000060000000;
	fma.rn.f64 	%fd65, %fd57, 0d3FEFFFFFC0000000, 0d3FF0000040000000;
	fma.rn.f64 	%fd66, %fd58, 0d3FF0000020000000, 0d3FF0000040000000;
	fma.rn.f64 	%fd67, %fd59, 0d3FEFFFFFC0000000, 0d3FF0000060000000;
	fma.rn.f64 	%fd68, %fd60, 0d3FF0000020000000, 0d3FF0000060000000;
	fma.rn.f64 	%fd69, %fd61, 0d3FEFFFFFC0000000, 0d3FF0000040000000;
	fma.rn.f64 	%fd70, %fd62, 0d3FF0000020000000, 0d3FF0000040000000;
	fma.rn.f64 	%fd71, %fd63, 0d3FEFFFFFC0000000, 0d3FF0000060000000;
	fma.rn.f64 	%fd72, %fd64, 0d3FF0000020000000, 0d3FF0000060000000;
	fma.rn.f64 	%fd73, %fd65, 0d3FEFFFFFC0000000, 0d3FF0000040000000;
	fma.rn.f64 	%fd74, %fd66, 0d3FF0000020000000, 0d3FF0000040000000;
	fma.rn.f64 	%fd75, %fd67, 0d3FEFFFFFC0000000, 0d3FF0000060000000;
	fma.rn.f64 	%fd76, %fd68, 0d3FF0000020000000, 0d3FF0000060000000;
	fma.rn.f64 	%fd77, %fd69, 0d3FEFFFFFC0000000, 0d3FF0000040000000;
	fma.rn.f64 	%fd78, %fd70, 0d3FF0000020000000, 0d3FF0000040000000;
	fma.rn.f64 	%fd79, %fd71, 0d3FEFFFFFC0000000, 0d3FF0000060000000;
	fma.rn.f64 	%fd80, %fd72, 0d3FF0000020000000, 0d3FF0000060000000;
	fma.rn.f64 	%fd81, %fd73, 0d3FEFFFFFC0000000, 0d3FF0000040000000;
	fma.rn.f64 	%fd82, %fd74, 0d3FF0000020000000, 0d3FF0000040000000;
	fma.rn.f64 	%fd83, %fd75, 0d3FEFFFFFC0000000, 0d3FF0000060000000;
	fma.rn.f64 	%fd84, %fd76, 0d3FF0000020000000, 0d3FF0000060000000;
	fma.rn.f64 	%fd85, %fd77, 0d3FEFFFFFC0000000, 0d3FF0000040000000;
	fma.rn.f64 	%fd86, %fd78, 0d3FF0000020000000, 0d3FF0000040000000;
	fma.rn.f64 	%fd87, %fd79, 0d3FEFFFFFC0000000, 0d3FF0000060000000;
	fma.rn.f64 	%fd88, %fd80, 0d3FF0000020000000, 0d3FF0000060000000;
	fma.rn.f64 	%fd89, %fd81, 0d3FEFFFFFC0000000, 0d3FF0000040000000;
	fma.rn.f64 	%fd90, %fd82, 0d3FF0000020000000, 0d3FF0000040000000;
	fma.rn.f64 	%fd91, %fd83, 0d3FEFFFFFC0000000, 0d3FF0000060000000;
	fma.rn.f64 	%fd92, %fd84, 0d3FF0000020000000, 0d3FF0000060000000;
	fma.rn.f64 	%fd93, %fd85, 0d3FEFFFFFC0000000, 0d3FF0000040000000;
	fma.rn.f64 	%fd94, %fd86, 0d3FF0000020000000, 0d3FF0000040000000;
	fma.rn.f64 	%fd95, %fd87, 0d3FEFFFFFC0000000, 0d3FF0000060000000;
	fma.rn.f64 	%fd96, %fd88, 0d3FF0000020000000, 0d3FF0000060000000;
	fma.rn.f64 	%fd97, %fd89, 0d3FEFFFFFC0000000, 0d3FF0000040000000;
	fma.rn.f64 	%fd98, %fd90, 0d3FF0000020000000, 0d3FF0000040000000;
	fma.rn.f64 	%fd99, %fd91, 0d3FEFFFFFC0000000, 0d3FF0000060000000;
	fma.rn.f64 	%fd100, %fd92, 0d3FF0000020000000, 0d3FF0000060000000;
	fma.rn.f64 	%fd101, %fd93, 0d3FEFFFFFC0000000, 0d3FF0000040000000;
	fma.rn.f64 	%fd102, %fd94, 0d3FF0000020000000, 0d3FF0000040000000;
	fma.rn.f64 	%fd103, %fd95, 0d3FEFFFFFC0000000, 0d3FF0000060000000;
	fma.rn.f64 	%fd104, %fd96, 0d3FF0000020000000, 0d3FF0000060000000;
	fma.rn.f64 	%fd105, %fd97, 0d3FEFFFFFC0000000, 0d3FF0000040000000;
	fma.rn.f64 	%fd106, %fd98, 0d3FF0000020000000, 0d3FF0000040000000;
	fma.rn.f64 	%fd107, %fd99, 0d3FEFFFFFC0000000, 0d3FF0000060000000;
	fma.rn.f64 	%fd108, %fd100, 0d3FF0000020000000, 0d3FF0000060000000;
	fma.rn.f64 	%fd109, %fd101, 0d3FEFFFFFC0000000, 0d3FF0000040000000;
	fma.rn.f64 	%fd110, %fd102, 0d3FF0000020000000, 0d3FF0000040000000;
	fma.rn.f64 	%fd111, %fd103, 0d3FEFFFFFC0000000, 0d3FF0000060000000;
	fma.rn.f64 	%fd112, %fd104, 0d3FF0000020000000, 0d3FF0000060000000;
	fma.rn.f64 	%fd113, %fd105, 0d3FEFFFFFC0000000, 0d3FF0000040000000;
	fma.rn.f64 	%fd114, %fd106, 0d3FF0000020000000, 0d3FF0000040000000;
	fma.rn.f64 	%fd115, %fd107, 0d3FEFFFFFC0000000, 0d3FF0000060000000;
	fma.rn.f64 	%fd116, %fd108, 0d3FF0000020000000, 0d3FF0000060000000;
	fma.rn.f64 	%fd117, %fd109, 0d3FEFFFFFC0000000, 0d3FF0000040000000;
	fma.rn.f64 	%fd118, %fd110, 0d3FF0000020000000, 0d3FF0000040000000;
	fma.rn.f64 	%fd119, %fd111, 0d3FEFFFFFC0000000, 0d3FF0000060000000;
	fma.rn.f64 	%fd120, %fd112, 0d3FF0000020000000, 0d3FF0000060000000;
	fma.rn.f64 	%fd121, %fd113, 0d3FEFFFFFC0000000, 0d3FF0000040000000;
	fma.rn.f64 	%fd122, %fd114, 0d3FF0000020000000, 0d3FF0000040000000;
	fma.rn.f64 	%fd123, %fd115, 0d3FEFFFFFC0000000, 0d3FF0000060000000;
	fma.rn.f64 	%fd124, %fd116, 0d3FF0000020000000, 0d3FF0000060000000;
	fma.rn.f64 	%fd125, %fd117, 0d3FEFFFFFC0000000, 0d3FF0000040000000;
	fma.rn.f64 	%fd126, %fd118, 0d3FF0000020000000, 0d3FF0000040000000;
	fma.rn.f64 	%fd127, %fd119, 0d3FEFFFFFC0000000, 0d3FF0000060000000;
	fma.rn.f64 	%fd128, %fd120, 0d3FF0000020000000, 0d3FF0000060000000;
	fma.rn.f64 	%fd129, %fd121, 0d3FEFFFFFC0000000, 0d3FF0000040000000;
	fma.rn.f64 	%fd130, %fd122, 0d3FF0000020000000, 0d3FF0000040000000;
	fma.rn.f64 	%fd131, %fd123, 0d3FEFFFFFC0000000, 0d3FF0000060000000;
	fma.rn.f64 	%fd132, %fd124, 0d3FF0000020000000, 0d3FF0000060000000;
	fma.rn.f64 	%fd133, %fd125, 0d3FEFFFFFC0000000, 0d3FF0000040000000;
	fma.rn.f64 	%fd134, %fd126, 0d3FF0000020000000, 0d3FF0000040000000;
	fma.rn.f64 	%fd135, %fd127, 0d3FEFFFFFC0000000, 0d3FF0000060000000;
	fma.rn.f64 	%fd136, %fd128, 0d3FF0000020000000, 0d3FF0000060000000;
	fma.rn.f64 	%fd137, %fd129, 0d3FEFFFFFC0000000, 0d3FF0000040000000;
	fma.rn.f64 	%fd138, %fd130, 0d3FF0000020000000, 0d3FF0000040000000;
	fma.rn.f64 	%fd139, %fd131, 0d3FEFFFFFC0000000, 0d3FF0000060000000;
	fma.rn.f64 	%fd140, %fd132, 0d3FF0000020000000, 0d3FF0000060000000;
	fma.rn.f64 	%fd141, %fd133, 0d3FEFFFFFC0000000, 0d3FF0000040000000;
	fma.rn.f64 	%fd142, %fd134, 0d3FF0000020000000, 0d3FF0000040000000;
	fma.rn.f64 	%fd143, %fd135, 0d3FEFFFFFC0000000, 0d3FF0000060000000;
	fma.rn.f64 	%fd144, %fd136, 0d3FF0000020000000, 0d3FF0000060000000;
	fma.rn.f64 	%fd145, %fd137, 0d3FEFFFFFC0000000, 0d3FF0000040000000;
	fma.rn.f64 	%fd146, %fd138, 0d3FF0000020000000, 0d3FF0000040000000;
	fma.rn.f64 	%fd147, %fd139, 0d3FEFFFFFC0000000, 0d3FF0000060000000;
	fma.rn.f64 	%fd148, %fd140, 0d3FF0000020000000, 0d3FF0000060000000;
	fma.rn.f64 	%fd149, %fd141, 0d3FEFFFFFC0000000, 0d3FF0000040000000;
	fma.rn.f64 	%fd150, %fd142, 0d3FF0000020000000, 0d3FF0000040000000;
	fma.rn.f64 	%fd151, %fd143, 0d3FEFFFFFC0000000, 0d3FF0000060000000;
	fma.rn.f64 	%fd152, %fd144, 0d3FF0000020000000, 0d3FF0000060000000;
	fma.rn.f64 	%fd153, %fd145, 0d3FEFFFFFC0000000, 0d3FF0000040000000;
	fma.rn.f64 	%fd154, %fd146, 0d3FF0000020000000, 0d3FF0000040000000;
	fma.rn.f64 	%fd155, %fd147, 0d3FEFFFFFC0000000, 0d3FF0000060000000;
	fma.rn.f64 	%fd156, %fd148, 0d3FF0000020000000, 0d3FF0000060000000;
	fma.rn.f64 	%fd157, %fd149, 0d3FEFFFFFC0000000, 0d3FF0000040000000;
	fma.rn.f64 	%fd158, %fd150, 0d3FF0000020000000, 0d3FF0000040000000;
	fma.rn.f64 	%fd159, %fd151, 0d3FEFFFFFC0000000, 0d3FF0000060000000;
	fma.rn.f64 	%fd160, %fd152, 0d3FF0000020000000, 0d3FF0000060000000;
	fma.rn.f64 	%fd161, %fd153, 0d3FEFFFFFC0000000, 0d3FF0000040000000;
	fma.rn.f64 	%fd182, %fd154, 0d3FF0000020000000, 0d3FF0000040000000;
	fma.rn.f64 	%fd181, %fd155, 0d3FEFFFFFC0000000, 0d3FF0000060000000;
	fma.rn.f64 	%fd180, %fd156, 0d3FF0000020000000, 0d3FF0000060000000;
	fma.rn.f64 	%fd179, %fd157, 0d3FEFFFFFC0000000, 0d3FF0000040000000;
	fma.rn.f64 	%fd178, %fd158, 0d3FF0000020000000, 0d3FF0000040000000;
	fma.rn.f64 	%fd177, %fd159, 0d3FEFFFFFC0000000, 0d3FF0000060000000;
	fma.rn.f64 	%fd183, %fd160, 0d3FF0000020000000, 0d3FF0000060000000;
	fma.rn.f64 	%fd184, %fd161, 0d3FEFFFFFC0000000, 0d3FF0000040000000;
	add.s32 	%r17, %r17, 1;
	setp.ne.s32 	%p2, %r17, 0;
	@%p2 bra 	$L__BB1_2;
$L__BB1_3:
	cvta.to.global.u64 	%rd2, %rd1;
	add.f64 	%fd162, %fd181, %fd182;
	add.f64 	%fd163, %fd179, %fd180;
	add.f64 	%fd164, %fd163, %fd162;
	add.f64 	%fd165, %fd177, %fd178;
	add.f64 	%fd166, %fd165, %fd164;
	add.f64 	%fd167, %fd183, %fd184;
	add.f64 	%fd168, %fd166, %fd167;
	mul.wide.s32 	%rd3, %r1, 8;
	add.s64 	%rd4, %rd2, %rd3;
	st.global.f64 	[%rd4], %fd168;
	ret;

}
	// .globl	_Z15fp64_fma_kernelILi4EEvPdid
.visible .entry _Z15fp64_fma_kernelILi4EEvPdid(
	.param .u64 .ptr .align 1 _Z15fp64_fma_kernelILi4EEvPdid_param_0,
	.param .u32 _Z15fp64_fma_kernelILi4EEvPdid_param_1,
	.param .f64 _Z15fp64_fma_kernelILi4EEvPdid_param_2
)
{
	.reg .pred 	%p<3>;
	.reg .b32 	%r<18>;
	.reg .b64 	%rd<5>;
	.reg .b64 	%fd<89>;

	ld.param.u64 	%rd1, [_Z15fp64_fma_kernelILi4EEvPdid_param_0];
	ld.param.u32 	%r5, [_Z15fp64_fma_kernelILi4EEvPdid_param_1];
	ld.param.f64 	%fd33, [_Z15fp64_fma_kernelILi4EEvPdid_param_2];
	mov.u32 	%r6, %ctaid.x;
	mov.u32 	%r7, %ntid.x;
	mov.u32 	%r8, %tid.x;
	mad.lo.s32 	%r1, %r6, %r7, %r8;
	add.s32 	%r9, %r1, 1;
	cvt.rn.f64.s32 	%fd34, %r9;
	fma.rn.f64 	%fd86, %fd33, %fd34, 0d3FF0000000000000;
	add.s32 	%r10, %r1, 2;
	cvt.rn.f64.s32 	%fd35, %r10;
	fma.rn.f64 	%fd85, %fd33, %fd35, 0d3FF199999999999A;
	add.s32 	%r11, %r1, 3;
	cvt.rn.f64.s32 	%fd36, %r11;
	fma.rn.f64 	%fd84, %fd33, %fd36, 0d3FF3333333333333;
	add.s32 	%r12, %r1, 4;
	cvt.rn.f64.s32 	%fd37, %r12;
	fma.rn.f64 	%fd83, %fd33, %fd37, 0d3FF4CCCCCCCCCCCD;
	add.s32 	%r13, %r1, 5;
	cvt.rn.f64.s32 	%fd38, %r13;
	fma.rn.f64 	%fd82, %fd33, %fd38, 0d3FF6666666666666;
	add.s32 	%r14, %r1, 6;
	cvt.rn.f64.s32 	%fd39, %r14;
	fma.rn.f64 	%fd81, %fd33, %fd39, 0d3FF8000000000000;
	add.s32 	%r15, %r1, 7;
	cvt.rn.f64.s32 	%fd40, %r15;
	fma.rn.f64 	%fd87, %fd33, %fd40, 0d3FF999999999999A;
	add.s32 	%r16, %r1, 8;
	cvt.rn.f64.s32 	%fd41, %r16;
	fma.rn.f64 	%fd88, %fd33, %fd41, 0d3FFB333333333333;
	setp.lt.s32 	%p1, %r5, 1;
	@%p1 bra 	$L__BB2_3;
	neg.s32 	%r17, %r5;
$L__BB2_2:
	.pragma "nounroll";
	fma.rn.f64 	%fd42, %fd86, 0d3FF0000020000000, 0d3FF0000040000000;
	fma.rn.f64 	%fd43, %fd85, 0d3FEFFFFFC0000000, 0d3FF0000060000000;
	fma.rn.f64 	%fd44, %fd84, 0d3FF0000020000000, 0d3FF0000060000000;
	fma.rn.f64 	%fd45, %fd83, 0d3FEFFFFFC0000000, 0d3FF0000040000000;
	fma.rn.f64 	%fd46, %fd82, 0d3FF0000020000000, 0d3FF0000040000000;
	fma.rn.f64 	%fd47, %fd81, 0d3FEFFFFFC0000000, 0d3FF0000060000000;
	fma.rn.f64 	%fd48, %fd87, 0d3FF0000020000000, 0d3FF0000060000000;
	fma.rn.f64 	%fd49, %fd88, 0d3FEFFFFFC0000000, 0d3FF0000040000000;
	fma.rn.f64 	%fd50, %fd42, 0d3FF0000020000000, 0d3FF0000040000000;
	fma.rn.f64 	%fd51, %fd43, 0d3FEFFFFFC0000000, 0d3FF0000060000000;
	fma.rn.f64 	%fd52, %fd44, 0d3FF0000020000000, 0d3FF0000060000000;
	fma.rn.f64 	%fd53, %fd45, 0d3FEFFFFFC0000000, 0d3FF0000040000000;
	fma.rn.f64 	%fd54, %fd46, 0d3FF0000020000000, 0d3FF0000040000000;
	fma.rn.f64 	%fd55, %fd47, 0d3FEFFFFFC0000000, 0d3FF0000060000000;
	fma.rn.f64 	%fd56, %fd48, 0d3FF0000020000000, 0d3FF0000060000000;
	fma.rn.f64 	%fd57, %fd49, 0d3FEFFFFFC0000000, 0d3FF0000040000000;
	fma.rn.f64 	%fd58, %fd50, 0d3FF0000020000000, 0d3FF0000040000000;
	fma.rn.f64 	%fd59, %fd51, 0d3FEFFFFFC0000000, 0d3FF0000060000000;
	fma.rn.f64 	%fd60, %fd52, 0d3FF0000020000000, 0d3FF0000060000000;
	fma.rn.f64 	%fd61, %fd53, 0d3FEFFFFFC0000000, 0d3FF0000040000000;
	fma.rn.f64 	%fd62, %fd54, 0d3FF0000020000000, 0d3FF0000040000000;
	fma.rn.f64 	%fd63, %fd55, 0d3FEFFFFFC0000000, 0d3FF0000060000000;
	fma.rn.f64 	%fd64, %fd56, 0d3FF0000020000000, 0d3FF0000060000000;
	fma.rn.f64 	%fd65, %fd57, 0d3FEFFFFFC0000000, 0d3FF0000040000000;
	fma.rn.f64 	%fd86, %fd58, 0d3FF0000020000000, 0d3FF0000040000000;
	fma.rn.f64 	%fd85, %fd59, 0d3FEFFFFFC0000000, 0d3FF0000060000000;
	fma.rn.f64 	%fd84, %fd60, 0d3FF0000020000000, 0d3FF0000060000000;
	fma.rn.f64 	%fd83, %fd61, 0d3FEFFFFFC0000000, 0d3FF0000040000000;
	fma.rn.f64 	%fd82, %fd62, 0d3FF0000020000000, 0d3FF0000040000000;
	fma.rn.f64 	%fd81, %fd63, 0d3FEFFFFFC0000000, 0d3FF0000060000000;
	fma.rn.f64 	%fd87, %fd64, 0d3FF0000020000000, 0d3FF0000060000000;
	fma.rn.f64 	%fd88, %fd65, 0d3FEFFFFFC0000000, 0d3FF0000040000000;
	add.s32 	%r17, %r17, 1;
	setp.ne.s32 	%p2, %r17, 0;
	@%p2 bra 	$L__BB2_2;
$L__BB2_3:
	cvta.to.global.u64 	%rd2, %rd1;
	add.f64 	%fd66, %fd85, %fd86;
	add.f64 	%fd67, %fd83, %fd84;
	add.f64 	%fd68, %fd67, %fd66;
	add.f64 	%fd69, %fd81, %fd82;
	add.f64 	%fd70, %fd69, %fd68;
	add.f64 	%fd71, %fd87, %fd88;
	add.f64 	%fd72, %fd70, %fd71;
	mul.wide.s32 	%rd3, %r1, 8;
	add.s64 	%rd4, %rd2, %rd3;
	st.global.f64 	[%rd4], %fd72;
	ret;

}


// ===== COMPILED SASS (sm_100) =====

	.target	sm_100

	.elftype	@"ET_EXEC"


//--------------------- .note.nv.tkinfo           --------------------------
	.section	.note.nv.tkinfo,"",@"SHT_NOTE"
	.sectionflags	@"SHF_NOTE_NV_TKINFO"
	.tkinfo
        /*0018*/ 	.word	0x00000002
        /*0030*/ 	.string	""
        /*0030*/ 	.string	"ptxas"
        /*0030*/ 	.string	"Cuda compilation tools, release 13.0, V13.0.88"
        /*0030*/ 	.string	"Build cuda_13.0.r13.0/compiler.36424714_0"
        /*0030*/ 	.string	"-arch sm_100 -m 64 "



//--------------------- .note.nv.cuinfo           --------------------------
	.section	.note.nv.cuinfo,"",@"SHT_NOTE"
	.sectionflags	@"SHF_NOTE_NV_CUINFO"
        /*0018*/ 	.short	0x0002
        /*001a*/ 	.short	0x0064
        /*001c*/ 	.short	0x0082
	.zero		2


//--------------------- .nv.info                  --------------------------
	.section	.nv.info,"",@"SHT_CUDA_INFO"
	.align	4


	//----- nvinfo : EIATTR_REGCOUNT
	.align		4
        /*0000*/ 	.byte	0x04, 0x2f
        /*0002*/ 	.short	(.L_1 - .L_0)
	.align		4
.L_0:
        /*0004*/ 	.word	index@(_Z15fp64_fma_kernelILi8EEvPdid)
        /*0008*/ 	.word	0x00000018


	//----- nvinfo : EIATTR_FRAME_SIZE
	.align		4
.L_1:
        /*000c*/ 	.byte	0x04, 0x11
        /*000e*/ 	.short	(.L_3 - .L_2)
	.align		4
.L_2:
        /*0010*/ 	.word	index@(_Z15fp64_fma_kernelILi8EEvPdid)
        /*0014*/ 	.word	0x00000000


	//----- nvinfo : EIATTR_REGCOUNT
	.align		4
.L_3:
        /*0018*/ 	.byte	0x04, 0x2f
        /*001a*/ 	.short	(.L_5 - .L_4)
	.align		4
.L_4:
        /*001c*/ 	.word	index@(_Z15fp64_fma_kernelILi16EEvPdid)
        /*0020*/ 	.word	0x00000018


	//----- nvinfo : EIATTR_FRAME_SIZE
	.align		4
.L_5:
        /*0024*/ 	.byte	0x04, 0x11
        /*0026*/ 	.short	(.L_7 - .L_6)
	.align		4
.L_6:
        /*0028*/ 	.word	index@(_Z15fp64_fma_kernelILi16EEvPdid)
        /*002c*/ 	.word	0x00000000


	//----- nvinfo : EIATTR_REGCOUNT
	.align		4
.L_7:
        /*0030*/ 	.byte	0x04, 0x2f
        /*0032*/ 	.short	(.L_9 - .L_8)
	.align		4
.L_8:
        /*0034*/ 	.word	index@(_Z15fp64_fma_kernelILi4EEvPdid)
        /*0038*/ 	.word	0x00000018


	//----- nvinfo : EIATTR_FRAME_SIZE
	.align		4
.L_9:
        /*003c*/ 	.byte	0x04, 0x11
        /*003e*/ 	.short	(.L_11 - .L_10)
	.align		4
.L_10:
        /*0040*/ 	.word	index@(_Z15fp64_fma_kernelILi4EEvPdid)
        /*0044*/ 	.word	0x00000000


	//----- nvinfo : EIATTR_MIN_STACK_SIZE
	.align		4
.L_11:
        /*0048*/ 	.byte	0x04, 0x12
        /*004a*/ 	.short	(.L_13 - .L_12)
	.align		4
.L_12:
        /*004c*/ 	.word	index@(_Z15fp64_fma_kernelILi4EEvPdid)
        /*0050*/ 	.word	0x00000000


	//----- nvinfo : EIATTR_MIN_STACK_SIZE
	.align		4
.L_13:
        /*0054*/ 	.byte	0x04, 0x12
        /*0056*/ 	.short	(.L_15 - .L_14)
	.align		4
.L_14:
        /*0058*/ 	.word	index@(_Z15fp64_fma_kernelILi16EEvPdid)
        /*005c*/ 	.word	0x00000000


	//----- nvinfo : EIATTR_MIN_STACK_SIZE
	.align		4
.L_15:
        /*0060*/ 	.byte	0x04, 0x12
        /*0062*/ 	.short	(.L_17 - .L_16)
	.align		4
.L_16:
        /*0064*/ 	.word	index@(_Z15fp64_fma_kernelILi8EEvPdid)
        /*0068*/ 	.word	0x00000000
.L_17:


//--------------------- .nv.compat                --------------------------
	.section	.nv.compat,"",@"SHT_CUDA_COMPAT_INFO"
	.align	4
        /*0000*/ 	.byte	0x02, 0x09, 0x00, 0x00, 0x02, 0x02, 0x01, 0x00, 0x02, 0x05, 0x05, 0x00, 0x03, 0x07, 0x01, 0x01
        /*0010*/ 	.byte	0x02, 0x03, 0x00, 0x00, 0x02, 0x06, 0x01, 0x00, 0x04, 0x0b, 0x08, 0x00, 0x01, 0x00, 0x00, 0x00
        /*0020*/ 	.byte	0x00, 0x00, 0x00, 0x00


//--------------------- .nv.info._Z15fp64_fma_kernelILi4EEvPdid --------------------------
	.section	.nv.info._Z15fp64_fma_kernelILi4EEvPdid,"",@"SHT_CUDA_INFO"
	.sectionflags	@""
	.align	4


	//----- nvinfo : EIATTR_CUDA_API_VERSION
	.align		4
        /*0000*/ 	.byte	0x04, 0x37
        /*0002*/ 	.short	(.L_19 - .L_18)
.L_18:
        /*0004*/ 	.word	0x00000082


	//----- nvinfo : EIATTR_KPARAM_INFO
	.align		4
.L_19:
        /*0008*/ 	.byte	0x04, 0x17
        /*000a*/ 	.short	(.L_21 - .L_20)
.L_20:
        /*000c*/ 	.word	0x00000000
        /*0010*/ 	.short	0x0002
        /*0012*/ 	.short	0x0010
        /*0014*/ 	.byte	0x00, 0xf0, 0x21, 0x00


	//----- nvinfo : EIATTR_KPARAM_INFO
	.align		4
.L_21:
        /*0018*/ 	.byte	0x04, 0x17
        /*001a*/ 	.short	(.L_23 - .L_22)
.L_22:
        /*001c*/ 	.word	0x00000000
        /*0020*/ 	.short	0x0001
        /*0022*/ 	.short	0x0008
        /*0024*/ 	.byte	0x00, 0xf0, 0x11, 0x00


	//----- nvinfo : EIATTR_KPARAM_INFO
	.align		4
.L_23:
        /*0028*/ 	.byte	0x04, 0x17
        /*002a*/ 	.short	(.L_25 - .L_24)
.L_24:
        /*002c*/ 	.word	0x00000000
        /*0030*/ 	.short	0x0000
        /*0032*/ 	.short	0x0000
        /*0034*/ 	.byte	0x00, 0xf5, 0x21, 0x00


	//----- nvinfo : EIATTR_SPARSE_MMA_MASK
	.align		4
.L_25:
        /*0038*/ 	.byte	0x03, 0x50
        /*003a*/ 	.short	0x0000


	//----- nvinfo : EIATTR_MAXREG_COUNT
	.align		4
        /*003c*/ 	.byte	0x03, 0x1b
        /*003e*/ 	.short	0x00ff


	//----- nvinfo : EIATTR_MERCURY_ISA_VERSION
	.align		4
        /*0040*/ 	.byte	0x03, 0x5f
        /*0042*/ 	.short	0x0101


	//----- nvinfo : EIATTR_VRC_CTA_INIT_COUNT
	.align		4
        /*0044*/ 	.byte	0x02, 0x4a
	.zero		1
	.zero		1


	//----- nvinfo : EIATTR_EXIT_INSTR_OFFSETS
	.align		4
        /*0048*/ 	.byte	0x04, 0x1c
        /*004a*/ 	.short	(.L_27 - .L_26)


	//   ....[0]....
.L_26:
        /*004c*/ 	.word	0x00000640


	//----- nvinfo : EIATTR_CBANK_PARAM_SIZE
	.align		4
.L_27:
        /*0050*/ 	.byte	0x03, 0x19
        /*0052*/ 	.short	0x0018


	//----- nvinfo : EIATTR_PARAM_CBANK
	.align		4
        /*0054*/ 	.byte	0x04, 0x0a
        /*0056*/ 	.short	(.L_29 - .L_28)
	.align		4
.L_28:
        /*0058*/ 	.word	index@(.nv.constant0._Z15fp64_fma_kernelILi4EEvPdid)
        /*005c*/ 	.short	0x0380
        /*005e*/ 	.short	0x0018


	//----- nvinfo : EIATTR_SW_WAR
	.align		4
.L_29:
        /*0060*/ 	.byte	0x04, 0x36
        /*0062*/ 	.short	(.L_31 - .L_30)
.L_30:
        /*0064*/ 	.word	0x00000008
.L_31:


//--------------------- .nv.info._Z15fp64_fma_kernelILi16EEvPdid --------------------------
	.section	.nv.info._Z15fp64_fma_kernelILi16EEvPdid,"",@"SHT_CUDA_INFO"
	.sectionflags	@""
	.align	4


	//----- nvinfo : EIATTR_CUDA_API_VERSION
	.align		4
        /*0000*/ 	.byte	0x04, 0x37
        /*0002*/ 	.short	(.L_33 - .L_32)
.L_32:
        /*0004*/ 	.word	0x00000082


	//----- nvinfo : EIATTR_KPARAM_INFO
	.align		4
.L_33:
        /*0008*/ 	.byte	0x04, 0x17
        /*000a*/ 	.short	(.L_35 - .L_34)
.L_34:
        /*000c*/ 	.word	0x00000000
        /*0010*/ 	.short	0x0002
        /*0012*/ 	.short	0x0010
        /*0014*/ 	.byte	0x00, 0xf0, 0x21, 0x00


	//----- nvinfo : EIATTR_KPARAM_INFO
	.align		4
.L_35:
        /*0018*/ 	.byte	0x04, 0x17
        /*001a*/ 	.short	(.L_37 - .L_36)
.L_36:
        /*001c*/ 	.word	0x00000000
        /*0020*/ 	.short	0x0001
        /*0022*/ 	.short	0x0008
        /*0024*/ 	.byte	0x00, 0xf0, 0x11, 0x00


	//----- nvinfo : EIATTR_KPARAM_INFO
	.align		4
.L_37:
        /*0028*/ 	.byte	0x04, 0x17
        /*002a*/ 	.short	(.L_39 - .L_38)
.L_38:
        /*002c*/ 	.word	0x00000000
        /*0030*/ 	.short	0x0000
        /*0032*/ 	.short	0x0000
        /*0034*/ 	.byte	0x00, 0xf5, 0x21, 0x00


	//----- nvinfo : EIATTR_SPARSE_MMA_MASK
	.align		4
.L_39:
        /*0038*/ 	.byte	0x03, 0x50
        /*003a*/ 	.short	0x0000


	//----- nvinfo : EIATTR_MAXREG_COUNT
	.align		4
        /*003c*/ 	.byte	0x03, 0x1b
        /*003e*/ 	.short	0x00ff


	//----- nvinfo : EIATTR_MERCURY_ISA_VERSION
	.align		4
        /*0040*/ 	.byte	0x03, 0x5f
        /*0042*/ 	.short	0x0101


	//----- nvinfo : EIATTR_VRC_CTA_INIT_COUNT
	.align		4
        /*0044*/ 	.byte	0x02, 0x4a
	.zero		1
	.zero		1


	//----- nvinfo : EIATTR_EXIT_INSTR_OFFSETS
	.align		4
        /*0048*/ 	.byte	0x04, 0x1c
        /*004a*/ 	.short	(.L_41 - .L_40)


	//   ....[0]....
.L_40:
        /*004c*/ 	.word	0x00000c40


	//----- nvinfo : EIATTR_CBANK_PARAM_SIZE
	.align		4
.L_41:
        /*0050*/ 	.byte	0x03, 0x19
        /*0052*/ 	.short	0x0018


	//----- nvinfo : EIATTR_PARAM_CBANK
	.align		4
        /*0054*/ 	.byte	0x04, 0x0a
        /*0056*/ 	.short	(.L_43 - .L_42)
	.align		4
.L_42:
        /*0058*/ 	.word	index@(.nv.constant0._Z15fp64_fma_kernelILi16EEvPdid)
        /*005c*/ 	.short	0x0380
        /*005e*/ 	.short	0x0018


	//----- nvinfo : EIATTR_SW_WAR
	.align		4
.L_43:
        /*0060*/ 	.byte	0x04, 0x36
        /*0062*/ 	.short	(.L_45 - .L_44)
.L_44:
        /*0064*/ 	.word	0x00000008
.L_45:


//--------------------- .nv.info._Z15fp64_fma_kernelILi8EEvPdid --------------------------
	.section	.nv.info._Z15fp64_fma_kernelILi8EEvPdid,"",@"SHT_CUDA_INFO"
	.sectionflags	@""
	.align	4


	//----- nvinfo : EIATTR_CUDA_API_VERSION
	.align		4
        /*0000*/ 	.byte	0x04, 0x37
        /*0002*/ 	.short	(.L_47 - .L_46)
.L_46:
        /*0004*/ 	.word	0x00000082


	//----- nvinfo : EIATTR_KPARAM_INFO
	.align		4
.L_47:
        /*0008*/ 	.byte	0x04, 0x17
        /*000a*/ 	.short	(.L_49 - .L_48)
.L_48:
        /*000c*/ 	.word	0x00000000
        /*0010*/ 	.short	0x0002
        /*0012*/ 	.short	0x0010
        /*0014*/ 	.byte	0x00, 0xf0, 0x21, 0x00


	//----- nvinfo : EIATTR_KPARAM_INFO
	.align		4
.L_49:
        /*0018*/ 	.byte	0x04, 0x17
        /*001a*/ 	.short	(.L_51 - .L_50)
.L_50:
        /*001c*/ 	.word	0x00000000
        /*0020*/ 	.short	0x0001
        /*0022*/ 	.short	0x0008
        /*0024*/ 	.byte	0x00, 0xf0, 0x11, 0x00


	//----- nvinfo : EIATTR_KPARAM_INFO
	.align		4
.L_51:
        /*0028*/ 	.byte	0x04, 0x17
        /*002a*/ 	.short	(.L_53 - .L_52)
.L_52:
        /*002c*/ 	.word	0x00000000
        /*0030*/ 	.short	0x0000
        /*0032*/ 	.short	0x0000
        /*0034*/ 	.byte	0x00, 0xf5, 0x21, 0x00


	//----- nvinfo : EIATTR_SPARSE_MMA_MASK
	.align		4
.L_53:
        /*0038*/ 	.byte	0x03, 0x50
        /*003a*/ 	.short	0x0000


	//----- nvinfo : EIATTR_MAXREG_COUNT
	.align		4
        /*003c*/ 	.byte	0x03, 0x1b
        /*003e*/ 	.short	0x00ff


	//----- nvinfo : EIATTR_MERCURY_ISA_VERSION
	.align		4
        /*0040*/ 	.byte	0x03, 0x5f
        /*0042*/ 	.short	0x0101


	//----- nvinfo : EIATTR_VRC_CTA_INIT_COUNT
	.align		4
        /*0044*/ 	.byte	0x02, 0x4a
	.zero		1
	.zero		1


	//----- nvinfo : EIATTR_EXIT_INSTR_OFFSETS
	.align		4
        /*0048*/ 	.byte	0x04, 0x1c
        /*004a*/ 	.short	(.L_55 - .L_54)


	//   ....[0]....
.L_54:
        /*004c*/ 	.word	0x00000840


	//----- nvinfo : EIATTR_CBANK_PARAM_SIZE
	.align		4
.L_55:
        /*0050*/ 	.byte	0x03, 0x19
        /*0052*/ 	.short	0x0018


	//----- nvinfo : EIATTR_PARAM_CBANK
	.align		4
        /*0054*/ 	.byte	0x04, 0x0a
        /*0056*/ 	.short	(.L_57 - .L_56)
	.align		4
.L_56:
        /*0058*/ 	.word	index@(.nv.constant0._Z15fp64_fma_kernelILi8EEvPdid)
        /*005c*/ 	.short	0x0380
        /*005e*/ 	.short	0x0018


	//----- nvinfo : EIATTR_SW_WAR
	.align		4
.L_57:
        /*0060*/ 	.byte	0x04, 0x36
        /*0062*/ 	.short	(.L_59 - .L_58)
.L_58:
        /*0064*/ 	.word	0x00000008
.L_59:


//--------------------- .nv.callgraph             --------------------------
	.section	.nv.callgraph,"",@"SHT_CUDA_CALLGRAPH"
	.align	4
	.sectionentsize	8
	.align		4
        /*0000*/ 	.word	0x00000000
	.align		4
        /*0004*/ 	.word	0xffffffff
	.align		4
        /*0008*/ 	.word	0x00000000
	.align		4
        /*000c*/ 	.word	0xfffffffe
	.align		4
        /*0010*/ 	.word	0x00000000
	.align		4
        /*0014*/ 	.word	0xfffffffd
	.align		4
        /*0018*/ 	.word	0x00000000
	.align		4
        /*001c*/ 	.word	0xfffffffc


//--------------------- .text._Z15fp64_fma_kernelILi4EEvPdid --------------------------
	.section	.text._Z15fp64_fma_kernelILi4EEvPdid,"ax",@progbits
	.align	128
        .global         _Z15fp64_fma_kernelILi4EEvPdid
        .type           _Z15fp64_fma_kernelILi4EEvPdid,@function
        .size           _Z15fp64_fma_kernelILi4EEvPdid,(.L_x_9 - _Z15fp64_fma_kernelILi4EEvPdid)
        .other          _Z15fp64_fma_kernelILi4EEvPdid,@"STO_CUDA_ENTRY STV_DEFAULT"
_Z15fp64_fma_kernelILi4EEvPdid:
.text._Z15fp64_fma_kernelILi4EEvPdid:
[----:B------:R-:W-:Y:S01]  /*0000*/  LDC R1, c[0x0][0x37c] ;  /* 0x0000df00ff017b82 */ /* 0x000fe20000000800 */
[----:B------:R-:W0:Y:S07]  /*0010*/  S2R R3, SR_TID.X ;  /* 0x0000000000037919 */ /* 0x000e2e0000002100 */
[----:B------:R-:W0:Y:S01]  /*0020*/  S2UR UR4, SR_CTAID.X ;  /* 0x00000000000479c3 */ /* 0x000e220000002500 */
[----:B------:R-:W-:Y:S01]  /*0030*/  UMOV UR6, 0x9999999a ;  /* 0x9999999a00067882 */ /* 0x000fe20000000000 */
[----:B------:R-:W-:Y:S01]  /*0040*/  UMOV UR7, 0x3ff19999 ;  /* 0x3ff1999900077882 */ /* 0x000fe20000000000 */
[----:B------:R-:W-:Y:S01]  /*0050*/  UMOV UR8, 0x33333333 ;  /* 0x3333333300087882 */ /* 0x000fe20000000000 */
[----:B------:R-:W-:Y:S01]  /*0060*/  UMOV UR9, 0x3ff33333 ;  /* 0x3ff3333300097882 */ /* 0x000fe20000000000 */
[----:B------:R-:W-:Y:S01]  /*0070*/  UMOV UR10, 0xcccccccd ;  /* 0xcccccccd000a7882 */ /* 0x000fe20000000000 */
[----:B------:R-:W-:-:S02]  /*0080*/  UMOV UR11, 0x3ff4cccc ;  /* 0x3ff4cccc000b7882 */ /* 0x000fc40000000000 */
[----:B------:R-:W0:Y:S08]  /*0090*/  LDC R0, c[0x0][0x360] ;  /* 0x0000d800ff007b82 */ /* 0x000e300000000800 */
[----:B------:R-:W1:Y:S01]  /*00a0*/  LDC.64 R6, c[0x0][0x390] ;  /* 0x0000e400ff067b82 */ /* 0x000e620000000a00 */
[----:B0-----:R-:W-:Y:S01]  /*00b0*/  IMAD R0, R0, UR4, R3 ;  /* 0x0000000400007c24 */ /* 0x001fe2000f8e0203 */
[----:B------:R-:W0:Y:S03]  /*00c0*/  LDCU UR4, c[0x0][0x388] ;  /* 0x00007100ff0477ac */ /* 0x000e260008000800 */
[C---:B------:R-:W-:Y:S01]  /*00d0*/  VIADD R10, R0.reuse, 0x2 ;  /* 0x00000002000a7836 */ /* 0x040fe20000000000 */
[C---:B------:R-:W-:Y:S01]  /*00e0*/  IADD3 R12, PT, PT, R0.reuse, 0x3, RZ ;  /* 0x00000003000c7810 */ /* 0x040fe20007ffe0ff */
[C---:B------:R-:W-:Y:S01]  /*00f0*/  VIADD R20, R0.reuse, 0x4 ;  /* 0x0000000400147836 */ /* 0x040fe20000000000 */
[C---:B------:R-:W-:Y:S01]  /*0100*/  IADD3 R8, PT, PT, R0.reuse, 0x1, RZ ;  /* 0x0000000100087810 */ /* 0x040fe20007ffe0ff */
[C---:B------:R-:W-:Y:S01]  /*0110*/  VIADD R14, R0.reuse, 0x6 ;  /* 0x00000006000e7836 */ /* 0x040fe20000000000 */
[C---:B------:R-:W-:Y:S01]  /*0120*/  IADD3 R18, PT, PT, R0.reuse, 0x5, RZ ;  /* 0x0000000500127810 */ /* 0x040fe20007ffe0ff */
[C---:B------:R-:W-:Y:S01]  /*0130*/  VIADD R2, R0.reuse, 0x8 ;  /* 0x0000000800027836 */ /* 0x040fe20000000000 */
[----:B------:R-:W-:Y:S01]  /*0140*/  IADD3 R16, PT, PT, R0, 0x7, RZ ;  /* 0x0000000700107810 */ /* 0x000fe20007ffe0ff */
[----:B------:R-:W1:Y:S01]  /*0150*/  I2F.F64 R10, R10 ;  /* 0x0000000a000a7312 */ /* 0x000e620000201c00 */
[----:B0-----:R-:W-:-:S07]  /*0160*/  UISETP.GE.AND UP0, UPT, UR4, 0x1, UPT ;  /* 0x000000010400788c */ /* 0x001fce000bf06270 */
[----:B------:R-:W0:Y:S01]  /*0170*/  I2F.F64 R12, R12 ;  /* 0x0000000c000c7312 */ /* 0x000e220000201c00 */
[----:B-1----:R-:W-:-:S07]  /*0180*/  DFMA R10, R10, R6, UR6 ;  /* 0x000000060a0a7e2b */ /* 0x002fce0008000006 */
[----:B------:R-:W1:Y:S01]  /*0190*/  I2F.F64 R20, R20 ;  /* 0x0000001400147312 */ /* 0x000e620000201c00 */
[----:B------:R-:W-:Y:S01]  /*01a0*/  UMOV UR6, 0x66666666 ;  /* 0x6666666600067882 */ /* 0x000fe20000000000 */
[----:B------:R-:W-:Y:S01]  /*01b0*/  UMOV UR7, 0x3ff66666 ;  /* 0x3ff6666600077882 */ /* 0x000fe20000000000 */
[----:B0-----:R-:W-:-:S05]  /*01c0*/  DFMA R12, R12, R6, UR8 ;  /* 0x000000080c0c7e2b */ /* 0x001fca0008000006 */
[----:B------:R-:W0:Y:S01]  /*01d0*/  I2F.F64 R8, R8 ;  /* 0x0000000800087312 */ /* 0x000e220000201c00 */
[----:B------:R-:W-:Y:S01]  /*01e0*/  UMOV UR8, 0x9999999a ;  /* 0x9999999a00087882 */ /* 0x000fe20000000000 */
[----:B------:R-:W-:Y:S01]  /*01f0*/  UMOV UR9, 0x3ff99999 ;  /* 0x3ff9999900097882 */ /* 0x000fe20000000000 */
[----:B-1----:R-:W-:-:S05]  /*0200*/  DFMA R20, R20, R6, UR10 ;  /* 0x0000000a14147e2b */ /* 0x002fca0008000006 */
[----:B------:R-:W1:Y:S01]  /*0210*/  I2F.F64 R18, R18 ;  /* 0x0000001200127312 */ /* 0x000e620000201c00 */
[----:B------:R-:W-:Y:S01]  /*0220*/  UMOV UR10, 0x33333333 ;  /* 0x33333333000a7882 */ /* 0x000fe20000000000 */
[----:B------:R-:W-:Y:S01]  /*0230*/  UMOV UR11, 0x3ffb3333 ;  /* 0x3ffb3333000b7882 */ /* 0x000fe20000000000 */
[----:B0-----:R-:W-:-:S05]  /*0240*/  DFMA R8, R8, R6, 1 ;  /* 0x3ff000000808742b */ /* 0x001fca0000000006 */
[----:B------:R-:W0:Y:S01]  /*0250*/  I2F.F64 R14, R14 ;  /* 0x0000000e000e7312 */ /* 0x000e220000201c00 */
[----:B-1----:R-:W-:-:S07]  /*0260*/  DFMA R18, R18, R6, UR6 ;  /* 0x0000000612127e2b */ /* 0x002fce0008000006 */
[----:B------:R-:W1:Y:S01]  /*0270*/  I2F.F64 R16, R16 ;  /* 0x0000001000107312 */ /* 0x000e620000201c00 */
[----:B------:R-:W2:Y:S01]  /*0280*/  LDCU.64 UR6, c[0x0][0x358] ;  /* 0x00006b00ff0677ac */ /* 0x000ea20008000a00 */
[----:B0-----:R-:W-:-:S06]  /*0290*/  DFMA R14, R14, R6, 1.5 ;  /* 0x3ff800000e0e742b */ /* 0x001fcc0000000006 */
[----:B------:R-:W0:Y:S01]  /*02a0*/  I2F.F64 R2, R2 ;  /* 0x0000000200027312 */ /* 0x000e220000201c00 */
[-C--:B-1----:R-:W-:Y:S02]  /*02b0*/  DFMA R16, R16, R6.reuse, UR8 ;  /* 0x0000000810107e2b */ /* 0x082fe40008000006 */
[----:B0-----:R-:W-:Y:S01]  /*02c0*/  DFMA R6, R2, R6, UR10 ;  /* 0x0000000a02067e2b */ /* 0x001fe20008000006 */
[----:B--2---:R-:W-:Y:S10]  /*02d0*/  BRA.U !UP0, `(.L_x_0) ;  /* 0x0000000108b07547 */ /* 0x004ff4000b800000 */
[----:B------:R-:W-:-:S12]  /*02e0*/  UIADD3 UR4, UPT, UPT, -UR4, URZ, URZ ;  /* 0x000000ff04047290 */ /* 0x000fd8000fffe1ff */
.L_x_1:
[----:B------:R-:W-:Y:S01]  /*02f0*/  HFMA2 R4, -RZ, RZ, 512, 0 ;  /* 0x60000000ff047431 */ /* 0x000fe200000001ff */
[----:B------:R-:W-:Y:S01]  /*0300*/  MOV R2, 0x40000000 ;  /* 0x4000000000027802 */ /* 0x000fe20000000f00 */
[----:B------:R-:W-:Y:S01]  /*0310*/  IMAD.MOV.U32 R3, RZ, RZ, 0x3ff00000 ;  /* 0x3ff00000ff037424 */ /* 0x000fe200078e00ff */
[----:B------:R-:W-:Y:S01]  /*0320*/  MOV R5, 0x3ff00000 ;  /* 0x3ff0000000057802 */ /* 0x000fe20000000f00 */
[----:B------:R-:W-:Y:S01]  /*0330*/  UMOV UR8, 0x20000000 ;  /* 0x2000000000087882 */ /* 0x000fe20000000000 */
[----:B------:R-:W-:Y:S01]  /*0340*/  UMOV UR9, 0x3ff00000 ;  /* 0x3ff0000000097882 */ /* 0x000fe20000000000 */
[----:B------:R-:W-:Y:S01]  /*0350*/  UMOV UR10, 0xc0000000 ;  /* 0xc0000000000a7882 */ /* 0x000fe20000000000 */
[----:B------:R-:W-:Y:S01]  /*0360*/  UMOV UR11, 0x3fefffff ;  /* 0x3fefffff000b7882 */ /* 0x000fe20000000000 */
[--C-:B------:R-:W-:Y:S01]  /*0370*/  DFMA R8, R8, UR8, R2.reuse ;  /* 0x0000000808087c2b */ /* 0x100fe20008000002 */
[----:B------:R-:W-:Y:S01]  /*0380*/  UIADD3 UR4, UPT, UPT, UR4, 0x1, URZ ;  /* 0x0000000104047890 */ /* 0x000fe2000fffe0ff */
[----:B------:R-:W-:-:S02]  /*0390*/  DFMA R20, R20, UR10, R2 ;  /* 0x0000000a14147c2b */ /* 0x000fc40008000002 */
[----:B------:R-:W-:Y:S01]  /*03a0*/  DFMA R18, R18, UR8, R2 ;  /* 0x0000000812127c2b */ /* 0x000fe20008000002 */
[----:B------:R-:W-:Y:S01]  /*03b0*/  UISETP.NE.AND UP0, UPT, UR4, URZ, UPT ;  /* 0x000000ff0400728c */ /* 0x000fe2000bf05270 */
[--C-:B------:R-:W-:Y:S02]  /*03c0*/  DFMA R10, R10, UR10, R4.reuse ;  /* 0x0000000a0a0a7c2b */ /* 0x100fe40008000004 */
[--C-:B------:R-:W-:Y:S02]  /*03d0*/  DFMA R12, R12, UR8, R4.reuse ;  /* 0x000000080c0c7c2b */ /* 0x100fe40008000004 */
[--C-:B------:R-:W-:Y:S02]  /*03e0*/  DFMA R14, R14, UR10, R4.reuse ;  /* 0x0000000a0e0e7c2b */ /* 0x100fe40008000004 */
[----:B------:R-:W-:Y:S02]  /*03f0*/  DFMA R16, R16, UR8, R4 ;  /* 0x0000000810107c2b */ /* 0x000fe40008000004 */
[----:B------:R-:W-:-:S02]  /*0400*/  DFMA R6, R6, UR10, R2 ;  /* 0x0000000a06067c2b */ /* 0x000fc40008000002 */
[--C-:B------:R-:W-:Y:S02]  /*0410*/  DFMA R8, R8, UR8, R2.reuse ;  /* 0x0000000808087c2b */ /* 0x100fe40008000002 */
[----:B------:R-:W-:Y:S02]  /*0420*/  DFMA R20, R20, UR10, R2 ;  /* 0x0000000a14147c2b */ /* 0x000fe40008000002 */
[--C-:B------:R-:W-:Y:S02]  /*0430*/  DFMA R10, R10, UR10, R4.reuse ;  /* 0x0000000a0a0a7c2b */ /* 0x100fe40008000004 */
[--C-:B------:R-:W-:Y:S02]  /*0440*/  DFMA R12, R12, UR8, R4.reuse ;  /* 0x000000080c0c7c2b */ /* 0x100fe40008000004 */
[--C-:B------:R-:W-:Y:S02]  /*0450*/  DFMA R14, R14, UR10, R4.reuse ;  /* 0x0000000a0e0e7c2b */ /* 0x100fe40008000004 */
[----:B------:R-:W-:-:S02]  /*0460*/  DFMA R16, R16, UR8, R4 ;  /* 0x0000000810107c2b */ /* 0x000fc40008000004 */
[--C-:B------:R-:W-:Y:S02]  /*0470*/  DFMA R18, R18, UR8, R2.reuse ;  /* 0x0000000812127c2b */ /* 0x100fe40008000002 */
[--C-:B------:R-:W-:Y:S02]  /*0480*/  DFMA R6, R6, UR10, R2.reuse ;  /* 0x0000000a06067c2b */ /* 0x100fe40008000002 */
[----:B------:R-:W-:Y:S02]  /*0490*/  DFMA R8, R8, UR8, R2 ;  /* 0x0000000808087c2b */ /* 0x000fe40008000002 */
[--C-:B------:R-:W-:Y:S02]  /*04a0*/  DFMA R10, R10, UR10, R4.reuse ;  /* 0x0000000a0a0a7c2b */ /* 0x100fe40008000004 */
[--C-:B------:R-:W-:Y:S02]  /*04b0*/  DFMA R12, R12, UR8, R4.reuse ;  /* 0x000000080c0c7c2b */ /* 0x100fe40008000004 */
[----:B------:R-:W-:-:S02]  /*04c0*/  DFMA R14, R14, UR10, R4 ;  /* 0x0000000a0e0e7c2b */ /* 0x000fc40008000004 */
[----:B------:R-:W-:Y:S02]  /*04d0*/  DFMA R16, R16, UR8, R4 ;  /* 0x0000000810107c2b */ /* 0x000fe40008000004 */
[--C-:B------:R-:W-:Y:S02]  /*04e0*/  DFMA R20, R20, UR10, R2.reuse ;  /* 0x0000000a14147c2b */ /* 0x100fe40008000002 */
[--C-:B------:R-:W-:Y:S02]  /*04f0*/  DFMA R18, R18, UR8, R2.reuse ;  /* 0x0000000812127c2b */ /* 0x100fe40008000002 */
[----:B------:R-:W-:Y:S02]  /*0500*/  DFMA R6, R6, UR10, R2 ;  /* 0x0000000a06067c2b */ /* 0x000fe40008000002 */
[--C-:B------:R-:W-:Y:S02]  /*0510*/  DFMA R10, R10, UR10, R4.reuse ;  /* 0x0000000a0a0a7c2b */ /* 0x100fe40008000004 */
[----:B------:R-:W-:-:S02]  /*0520*/  DFMA R12, R12, UR8, R4 ;  /* 0x000000080c0c7c2b */ /* 0x000fc40008000004 */
[--C-:B------:R-:W-:Y:S02]  /*0530*/  DFMA R14, R14, UR10, R4.reuse ;  /* 0x0000000a0e0e7c2b */ /* 0x100fe40008000004 */
[----:B------:R-:W-:Y:S02]  /*0540*/  DFMA R16, R16, UR8, R4 ;  /* 0x0000000810107c2b */ /* 0x000fe40008000004 */
[--C-:B------:R-:W-:Y:S02]  /*0550*/  DFMA R8, R8, UR8, R2.reuse ;  /* 0x0000000808087c2b */ /* 0x100fe40008000002 */
[--C-:B------:R-:W-:Y:S02]  /*0560*/  DFMA R20, R20, UR10, R2.reuse ;  /* 0x0000000a14147c2b */ /* 0x100fe40008000002 */
[--C-:B------:R-:W-:Y:S02]  /*0570*/  DFMA R18, R18, UR8, R2.reuse ;  /* 0x0000000812127c2b */ /* 0x100fe40008000002 */
[----:B------:R-:W-:Y:S01]  /*0580*/  DFMA R6, R6, UR10, R2 ;  /* 0x0000000a06067c2b */ /* 0x000fe20008000002 */
[----:B------:R-:W-:Y:S10]  /*0590*/  BRA.U UP0, `(.L_x_1) ;  /* 0xfffffffd00547547 */ /* 0x000ff4000b83ffff */
.L_x_0:
[----:B------:R-:W-:Y:S01]  /*05a0*/  DADD R8, R10, R8 ;  /* 0x000000000a087229 */ /* 0x000fe20000000008 */
[----:B------:R-:W0:Y:S01]  /*05b0*/  LDC.64 R2, c[0x0][0x380] ;  /* 0x0000e000ff027b82 */ /* 0x000e220000000a00 */
[----:B------:R-:W-:Y:S02]  /*05c0*/  DADD R12, R20, R12 ;  /* 0x00000000140c7229 */ /* 0x000fe4000000000c */
[----:B------:R-:W-:Y:S02]  /*05d0*/  DADD R14, R14, R18 ;  /* 0x000000000e0e7229 */ /* 0x000fe40000000012 */
[----:B------:R-:W-:-:S04]  /*05e0*/  DADD R6, R6, R16 ;  /* 0x0000000006067229 */ /* 0x000fc80000000010 */
[----:B------:R-:W-:-:S08]  /*05f0*/  DADD R8, R8, R12 ;  /* 0x0000000008087229 */ /* 0x000fd0000000000c */
[----:B------:R-:W-:Y:S01]  /*0600*/  DADD R8, R8, R14 ;  /* 0x0000000008087229 */ /* 0x000fe2000000000e */
[----:B0-----:R-:W-:-:S07]  /*0610*/  IMAD.WIDE R2, R0, 0x8, R2 ;  /* 0x0000000800027825 */ /* 0x001fce00078e0202 */
[----:B------:R-:W-:-:S07]  /*0620*/  DADD R6, R8, R6 ;  /* 0x0000000008067229 */ /* 0x000fce0000000006 */
[----:B------:R-:W-:Y:S01]  /*0630*/  STG.E.64 desc[UR6][R2.64], R6 ;  /* 0x0000000602007986 */ /* 0x000fe2000c101b06 */
[----:B------:R-:W-:Y:S05]  /*0640*/  EXIT ;  /* 0x000000000000794d */ /* 0x000fea0003800000 */
.L_x_2:
[----:B------:R-:W-:-:S00]  /*0650*/  BRA `(.L_x_2) ;  /* 0xfffffffc00fc7947 */ /* 0x000fc0000383ffff */
[----:B------:R-:W-:-:S00]  /*0660*/  NOP ;  /* 0x0000000000007918 */ /* 0x000fc00000000000 */
        /* <DEDUP_REMOVED lines=9> */
.L_x_9:


//--------------------- .text._Z15fp64_fma_kernelILi16EEvPdid --------------------------
	.section	.text._Z15fp64_fma_kernelILi16EEvPdid,"ax",@progbits
	.align	128
        .global         _Z15fp64_fma_kernelILi16EEvPdid
        .type           _Z15fp64_fma_kernelILi16EEvPdid,@function
        .size           _Z15fp64_fma_kernelILi16EEvPdid,(.L_x_10 - _Z15fp64_fma_kernelILi16EEvPdid)
        .other          _Z15fp64_fma_kernelILi16EEvPdid,@"STO_CUDA_ENTRY STV_DEFAULT"
_Z15fp64_fma_kernelILi16EEvPdid:
.text._Z15fp64_fma_kernelILi16EEvPdid:
        /* <DEDUP_REMOVED lines=9> */
[----:B------:R-:W0:Y:S02]  /*0090*/  LDC R0, c[0x0][0x360] ;  /* 0x0000d800ff007b82 */ /* 0x000e240000000800 */
[----:B0-----:R-:W-:Y:S01]  /*00a0*/  IMAD R0, R0, UR4, R3 ;  /* 0x0000000400007c24 */ /* 0x001fe2000f8e0203 */
[----:B------:R-:W0:Y:S05]  /*00b0*/  LDCU UR4, c[0x0][0x388] ;  /* 0x00007100ff0477ac */ /* 0x000e2a0008000800 */
[----:B------:R-:W1:Y:S01]  /*00c0*/  LDC.64 R2, c[0x0][0x390] ;  /* 0x0000e400ff027b82 */ /* 0x000e620000000a00 */
[C---:B------:R-:W-:Y:S01]  /*00d0*/  VIADD R20, R0.reuse, 0x4 ;  /* 0x0000000400147836 */ /* 0x040fe20000000000 */
[C---:B------:R-:W-:Y:S01]  /*00e0*/  IADD3 R10, PT, PT, R0.reuse, 0x3, RZ ;  /* 0x00000003000a7810 */ /* 0x040fe20007ffe0ff */
[C---:B------:R-:W-:Y:S01]  /*00f0*/  VIADD R8, R0.reuse, 0x2 ;  /* 0x0000000200087836 */ /* 0x040fe20000000000 */
[C---:B------:R-:W-:Y:S01]  /*0100*/  IADD3 R16, PT, PT, R0.reuse, 0x1, RZ ;  /* 0x0000000100107810 */ /* 0x040fe20007ffe0ff */
[C---:B------:R-:W-:Y:S01]  /*0110*/  VIADD R12, R0.reuse, 0x6 ;  /* 0x00000006000c7836 */ /* 0x040fe20000000000 */
[C---:B------:R-:W-:Y:S01]  /*0120*/  IADD3 R14, PT, PT, R0.reuse, 0x7, RZ ;  /* 0x00000007000e7810 */ /* 0x040fe20007ffe0ff */
[C---:B------:R-:W-:Y:S01]  /*0130*/  VIADD R4, R0.reuse, 0x8 ;  /* 0x0000000800047836 */ /* 0x040fe20000000000 */
[----:B------:R-:W1:Y:S01]  /*0140*/  I2F.F64 R10, R10 ;  /* 0x0000000a000a7312 */ /* 0x000e620000201c00 */
[----:B------:R-:W-:-:S07]  /*0150*/  IADD3 R18, PT, PT, R0, 0x5, RZ ;  /* 0x0000000500127810 */ /* 0x000fce0007ffe0ff */
[----:B------:R-:W2:Y:S01]  /*0160*/  I2F.F64 R20, R20 ;  /* 0x0000001400147312 */ /* 0x000ea20000201c00 */
[----:B0-----:R-:W-:Y:S01]  /*0170*/  UISETP.GE.AND UP0, UPT, UR4, 0x1, UPT ;  /* 0x000000010400788c */ /* 0x001fe2000bf06270 */
[----:B-1----:R-:W-:-:S06]  /*0180*/  DFMA R10, R10, R2, UR8 ;  /* 0x000000080a0a7e2b */ /* 0x002fcc0008000002 */
[----:B------:R-:W0:Y:S01]  /*0190*/  I2F.F64 R16, R16 ;  /* 0x0000001000107312 */ /* 0x000e220000201c00 */
[----:B------:R-:W-:Y:S01]  /*01a0*/  UMOV UR8, 0x9999999a ;  /* 0x9999999a00087882 */ /* 0x000fe20000000000 */
[----:B------:R-:W-:Y:S01]  /*01b0*/  UMOV UR9, 0x3ff99999 ;  /* 0x3ff9999900097882 */ /* 0x000fe20000000000 */
[----:B--2---:R-:W-:-:S05]  /*01c0*/  DFMA R20, R20, R2, UR10 ;  /* 0x0000000a14147e2b */ /* 0x004fca0008000002 */
[----:B------:R-:W1:Y:S01]  /*01d0*/  I2F.F64 R8, R8 ;  /* 0x0000000800087312 */ /* 0x000e620000201c00 */
[----:B------:R-:W-:Y:S01]  /*01e0*/  UMOV UR10, 0x33333333 ;  /* 0x33333333000a7882 */ /* 0x000fe20000000000 */
[----:B------:R-:W-:Y:S01]  /*01f0*/  UMOV UR11, 0x3ffb3333 ;  /* 0x3ffb3333000b7882 */ /* 0x000fe20000000000 */
[----:B0-----:R-:W-:-:S05]  /*0200*/  DFMA R16, R16, R2, 1 ;  /* 0x3ff000001010742b */ /* 0x001fca0000000002 */
[----:B------:R-:W0:Y:S01]  /*0210*/  I2F.F64 R12, R12 ;  /* 0x0000000c000c7312 */ /* 0x000e220000201c00 */
[----:B-1----:R-:W-:-:S07]  /*0220*/  DFMA R8, R8, R2, UR6 ;  /* 0x0000000608087e2b */ /* 0x002fce0008000002 */
[----:B------:R-:W1:Y:S01]  /*0230*/  I2F.F64 R14, R14 ;  /* 0x0000000e000e7312 */ /* 0x000e620000201c00 */
[----:B------:R-:W-:Y:S01]  /*0240*/  UMOV UR6, 0x66666666 ;  /* 0x6666666600067882 */ /* 0x000fe20000000000 */
[----:B------:R-:W-:Y:S01]  /*0250*/  UMOV UR7, 0x3ff66666 ;  /* 0x3ff6666600077882 */ /* 0x000fe20000000000 */
[----:B0-----:R-:W-:-:S05]  /*0260*/  DFMA R12, R12, R2, 1.5 ;  /* 0x3ff800000c0c742b */ /* 0x001fca0000000002 */
[----:B------:R-:W0:Y:S01]  /*0270*/  I2F.F64 R4, R4 ;  /* 0x0000000400047312 */ /* 0x000e220000201c00 */
[----:B-1----:R-:W-:-:S07]  /*0280*/  DFMA R14, R14, R2, UR8 ;  /* 0x000000080e0e7e2b */ /* 0x002fce0008000002 */
[----:B------:R-:W1:Y:S01]  /*0290*/  I2F.F64 R18, R18 ;  /* 0x0000001200127312 */ /* 0x000e620000201c00 */
[-C--:B0-----:R-:W-:Y:S02]  /*02a0*/  DFMA R6, R4, R2.reuse, UR10 ;  /* 0x0000000a04067e2b */ /* 0x081fe40008000002 */
[----:B-1----:R-:W-:Y:S01]  /*02b0*/  DFMA R18, R18, R2, UR6 ;  /* 0x0000000612127e2b */ /* 0x002fe20008000002 */
[----:B------:R-:W0:Y:S01]  /*02c0*/  LDCU.64 UR6, c[0x0][0x358] ;  /* 0x00006b00ff0677ac */ /* 0x000e220008000a00 */
[----:B------:R-:W-:Y:S09]  /*02d0*/  BRA.U !UP0, `(.L_x_3) ;  /* 0x0000000908307547 */ /* 0x000ff2000b800000 */
[----:B------:R-:W-:-:S12]  /*02e0*/  UIADD3 UR4, UPT, UPT, -UR4, URZ, URZ ;  /* 0x000000ff04047290 */ /* 0x000fd8000fffe1ff */
.L_x_4:
        /* <DEDUP_REMOVED lines=11> */
[--C-:B------:R-:W-:Y:S01]  /*03a0*/  DFMA R18, R18, UR8, R2.reuse ;  /* 0x0000000812127c2b */ /* 0x100fe20008000002 */
[----:B------:R-:W-:Y:S01]  /*03b0*/  UISETP.NE.AND UP0, UPT, UR4, URZ, UPT ;  /* 0x000000ff0400728c */ /* 0x000fe2000bf05270 */
[----:B------:R-:W-:Y:S02]  /*03c0*/  DFMA R6, R6, UR10, R2 ;  /* 0x0000000a06067c2b */ /* 0x000fe40008000002 */
[--C-:B------:R-:W-:Y:S02]  /*03d0*/  DFMA R8, R8, UR10, R4.reuse ;  /* 0x0000000a08087c2b */ /* 0x100fe40008000004 */
[--C-:B------:R-:W-:Y:S02]  /*03e0*/  DFMA R10, R10, UR8, R4.reuse ;  /* 0x000000080a0a7c2b */ /* 0x100fe40008000004 */
[--C-:B------:R-:W-:Y:S02]  /*03f0*/  DFMA R12, R12, UR10, R4.reuse ;  /* 0x0000000a0c0c7c2b */ /* 0x100fe40008000004 */
[----:B------:R-:W-:-:S02]  /*0400*/  DFMA R14, R14, UR8, R4 ;  /* 0x000000080e0e7c2b */ /* 0x000fc40008000004 */
[--C-:B------:R-:W-:Y:S02]  /*0410*/  DFMA R16, R16, UR8, R2.reuse ;  /* 0x0000000810107c2b */ /* 0x100fe40008000002 */
        /* <DEDUP_REMOVED lines=89> */
[----:B------:R-:W-:Y:S02]  /*09b0*/  DFMA R18, R18, UR8, R2 ;  /* 0x0000000812127c2b */ /* 0x000fe40008000002 */
        /* <DEDUP_REMOVED lines=30> */
.L_x_3:
[----:B------:R-:W-:Y:S01]  /*0ba0*/  DADD R8, R8, R16 ;  /* 0x0000000008087229 */ /* 0x000fe20000000010 */
[----:B------:R-:W1:Y:S01]  /*0bb0*/  LDC.64 R2, c[0x0][0x380] ;  /* 0x0000e000ff027b82 */ /* 0x000e620000000a00 */
[----:B------:R-:W-:Y:S02]  /*0bc0*/  DADD R10, R20, R10 ;  /* 0x00000000140a7229 */ /* 0x000fe4000000000a */
[----:B------:R-:W-:Y:S02]  /*0bd0*/  DADD R12, R12, R18 ;  /* 0x000000000c0c7229 */ /* 0x000fe40000000012 */
[----:B------:R-:W-:-:S04]  /*0be0*/  DADD R6, R6, R14 ;  /* 0x0000000006067229 */ /* 0x000fc8000000000e */
[----:B------:R-:W-:-:S08]  /*0bf0*/  DADD R8, R8, R10 ;  /* 0x0000000008087229 */ /* 0x000fd0000000000a */
[----:B------:R-:W-:Y:S01]  /*0c00*/  DADD R8, R8, R12 ;  /* 0x0000000008087229 */ /* 0x000fe2000000000c */
[----:B-1----:R-:W-:-:S07]  /*0c10*/  IMAD.WIDE R2, R0, 0x8, R2 ;  /* 0x0000000800027825 */ /* 0x002fce00078e0202 */
[----:B------:R-:W-:-:S07]  /*0c20*/  DADD R6, R8, R6 ;  /* 0x0000000008067229 */ /* 0x000fce0000000006 */
[----:B0-----:R-:W-:Y:S01]  /*0c30*/  STG.E.64 desc[UR6][R2.64], R6 ;  /* 0x0000000602007986 */ /* 0x001fe2000c101b06 */
[----:B------:R-:W-:Y:S05]  /*0c40*/  EXIT ;  /* 0x000000000000794d */ /* 0x000fea0003800000 */
.L_x_5:
        /* <DEDUP_REMOVED lines=11> */
.L_x_10:


//--------------------- .text._Z15fp64_fma_kernelILi8EEvPdid --------------------------
	.section	.text._Z15fp64_fma_kernelILi8EEvPdid,"ax",@progbits
	.align	128
        .global         _Z15fp64_fma_kernelILi8EEvPdid
        .type           _Z15fp64_fma_kernelILi8EEvPdid,@function
        .size           _Z15fp64_fma_kernelILi8EEvPdid,(.L_x_11 - _Z15fp64_fma_kernelILi8EEvPdid)
        .other          _Z15fp64_fma_kernelILi8EEvPdid,@"STO_CUDA_ENTRY STV_DEFAULT"
_Z15fp64_fma_kernelILi8EEvPdid:
.text._Z15fp64_fma_kernelILi8EEvPdid:
        /* <DEDUP_REMOVED lines=47> */
.L_x_7:
        /* <DEDUP_REMOVED lines=58> */
[----:B------:R-:W-:Y:S02]  /*0690*/  DFMA R16, R16, UR8, R2 ;  /* 0x0000000810107c2b */ /* 0x000fe40008000002 */
[----:B------:R-:W-:-:S02]  /*06a0*/  DFMA R8, R8, UR10, R4 ;  /* 0x0000000a08087c2b */ /* 0x000fc40008000004 */
[--C-:B------:R-:W-:Y:S02]  /*06b0*/  DFMA R10, R10, UR8, R4.reuse ;  /* 0x000000080a0a7c2b */ /* 0x100fe40008000004 */
[--C-:B------:R-:W-:Y:S02]  /*06c0*/  DFMA R12, R12, UR10, R4.reuse ;  /* 0x0000000a0c0c7c2b */ /* 0x100fe40008000004 */
[----:B------:R-:W-:Y:S02]  /*06d0*/  DFMA R14, R14, UR8, R4 ;  /* 0x000000080e0e7c2b */ /* 0x000fe40008000004 */
        /* <DEDUP_REMOVED lines=10> */
[----:B------:R-:W-:Y:S01]  /*0780*/  DFMA R6, R6, UR10, R2 ;  /* 0x0000000a06067c2b */ /* 0x000fe20008000002 */
[----:B------:R-:W-:Y:S10]  /*0790*/  BRA.U UP0, `(.L_x_7) ;  /* 0xfffffff900d47547 */ /* 0x000ff4000b83ffff */
.L_x_6:
        /* <DEDUP_REMOVED lines=11> */
.L_x_8:
        /* <DEDUP_REMOVED lines=11> */
.L_x_11:


//--------------------- .nv.shared.reserved.0     --------------------------
	.section	.nv.shared.reserved.0,"aw",@nobits
	.weak		__nv_reservedSMEM_offset_0_alias
	.size		__nv_reservedSMEM_offset_0_alias, 0, 64
	.other		__nv_reservedSMEM_offset_0_alias,@"STO_CUDA_RESERVED_SHARED STV_DEFAULT"
__nv_reservedSMEM_offset_0_alias:
	.zero		0
	.zero		64


//--------------------- .nv.constant0._Z15fp64_fma_kernelILi4EEvPdid --------------------------
	.section	.nv.constant0._Z15fp64_fma_kernelILi4EEvPdid,"a",@progbits
	.sectionflags	@""
	.align	4
.nv.constant0._Z15fp64_fma_kernelILi4EEvPdid:
	.zero		920


//--------------------- .nv.constant0._Z15fp64_fma_kernelILi16EEvPdid --------------------------
	.section	.nv.constant0._Z15fp64_fma_kernelILi16EEvPdid,"a",@progbits
	.sectionflags	@""
	.align	4
.nv.constant0._Z15fp64_fma_kernelILi16EEvPdid:
	.zero		920


//--------------------- .nv.constant0._Z15fp64_fma_kernelILi8EEvPdid --------------------------
	.section	.nv.constant0._Z15fp64_fma_kernelILi8EEvPdid,"a",@progbits
	.sectionflags	@""
	.align	4
.nv.constant0._Z15fp64_fma_kernelILi8EEvPdid:
	.zero		920


//--------------------- SYMBOLS --------------------------

	.type		.nv.reservedSmem.offset0,@object
	.size		.nv.reservedSmem.offset0,0x4
